//
// Generated by NVIDIA NVVM Compiler
//
// Compiler Build ID: CL-36424714
// Cuda compilation tools, release 13.0, V13.0.88
// Based on NVVM 20.0.0
//

.version 9.0
.target sm_100
.address_size 64

	// .globl	_Z6kernelv
.extern .func  (.param .b32 func_retval0) vprintf
(
	.param .b64 vprintf_param_0,
	.param .b64 vprintf_param_1
)
;
.global .align 1 .b8 $str[21] = {10, 32, 91, 32, 37, 100, 32, 93, 32, 68, 101, 99, 108, 97, 114, 101, 100, 32, 97, 46};
.global .align 1 .b8 $str$1[21] = {10, 32, 91, 32, 37, 100, 32, 93, 32, 68, 101, 99, 108, 97, 114, 101, 100, 32, 98, 46};
.global .align 1 .b8 $str$2[24] = {10, 32, 91, 32, 37, 100, 32, 93, 32, 73, 110, 105, 116, 105, 97, 108, 105, 122, 101, 100, 32, 97, 46};
.global .align 1 .b8 $str$3[24] = {10, 32, 91, 32, 37, 100, 32, 93, 32, 73, 110, 105, 116, 105, 97, 108, 105, 122, 101, 100, 32, 98, 46};

.visible .entry _Z6kernelv()
{
	.local .align 8 .b8 	__local_depot0[8];
	.reg .b64 	%SP;
	.reg .b64 	%SPL;
	.reg .pred 	%p<3>;
	.reg .b32 	%r<18>;
	.reg .b64 	%rd<12>;

	mov.u64 	%SPL, __local_depot0;
	cvta.local.u64 	%SP, %SPL;
	mov.u32 	%r6, %tid.x;
	mov.u32 	%r1, %ntid.x;
	mov.u32 	%r7, %ctaid.x;
	mad.lo.s32 	%r17, %r1, %r7, %r6;
	setp.gt.s32 	%p1, %r17, 19;
	@%p1 bra 	$L__BB0_3;
	add.u64 	%rd2, %SP, 0;
	add.u64 	%rd1, %SPL, 0;
	mov.u32 	%r8, %nctaid.x;
	mul.lo.s32 	%r3, %r8, %r1;
	mov.u64 	%rd3, $str;
	mov.u64 	%rd6, $str$1;
	mov.u64 	%rd8, $str$2;
	mov.u64 	%rd10, $str$3;
$L__BB0_2:
	st.local.u32 	[%rd1], %r17;
	cvta.global.u64 	%rd4, %rd3;
	{ // callseq 0, 0
	.param .b64 param0;
	st.param.b64 	[param0], %rd4;
	.param .b64 param1;
	st.param.b64 	[param1], %rd2;
	.param .b32 retval0;
	call.uni (retval0), 
	vprintf, 
	(
	param0, 
	param1
	);
	ld.param.b32 	%r9, [retval0];
	} // callseq 0
	st.local.u32 	[%rd1], %r17;
	cvta.global.u64 	%rd7, %rd6;
	{ // callseq 1, 0
	.param .b64 param0;
	st.param.b64 	[param0], %rd7;
	.param .b64 param1;
	st.param.b64 	[param1], %rd2;
	.param .b32 retval0;
	call.uni (retval0), 
	vprintf, 
	(
	param0, 
	param1
	);
	ld.param.b32 	%r11, [retval0];
	} // callseq 1
	st.local.u32 	[%rd1], %r17;
	cvta.global.u64 	%rd9, %rd8;
	{ // callseq 2, 0
	.param .b64 param0;
	st.param.b64 	[param0], %rd9;
	.param .b64 param1;
	st.param.b64 	[param1], %rd2;
	.param .b32 retval0;
	call.uni (retval0), 
	vprintf, 
	(
	param0, 
	param1
	);
	ld.param.b32 	%r13, [retval0];
	} // callseq 2
	st.local.u32 	[%rd1], %r17;
	cvta.global.u64 	%rd11, %rd10;
	{ // callseq 3, 0
	.param .b64 param0;
	st.param.b64 	[param0], %rd11;
	.param .b64 param1;
	st.param.b64 	[param1], %rd2;
	.param .b32 retval0;
	call.uni (retval0), 
	vprintf, 
	(
	param0, 
	param1
	);
	ld.param.b32 	%r15, [retval0];
	} // callseq 3
	add.s32 	%r17, %r17, %r3;
	setp.lt.s32 	%p2, %r17, 20;
	@%p2 bra 	$L__BB0_2;
$L__BB0_3:
	ret;

}


// ===== COMPILED SASS (sm_100) =====

	.target	sm_100

	.elftype	@"ET_EXEC"


//--------------------- .note.nv.tkinfo           --------------------------
	.section	.note.nv.tkinfo,"",@"SHT_NOTE"
	.sectionflags	@"SHF_NOTE_NV_TKINFO"
	.tkinfo
        /*0018*/ 	.word	0x00000002
        /*0030*/ 	.string	""
        /*0030*/ 	.string	"ptxas"
        /*0030*/ 	.string	"Cuda compilation tools, release 13.0, V13.0.88"
        /*0030*/ 	.string	"Build cuda_13.0.r13.0/compiler.36424714_0"
        /*0030*/ 	.string	"-arch sm_100 -m 64 "



//--------------------- .note.nv.cuinfo           --------------------------
	.section	.note.nv.cuinfo,"",@"SHT_NOTE"
	.sectionflags	@"SHF_NOTE_NV_CUINFO"
        /*0018*/ 	.short	0x0002
        /*001a*/ 	.short	0x0064
        /*001c*/ 	.short	0x0082
	.zero		2


//--------------------- .nv.info                  --------------------------
	.section	.nv.info,"",@"SHT_CUDA_INFO"
	.align	4


	//----- nvinfo : EIATTR_REGCOUNT
	.align		4
        /*0000*/ 	.byte	0x04, 0x2f
        /*0002*/ 	.short	(.L_5 - .L_4)
	.align		4
.L_4:
        /*0004*/ 	.word	index@(_Z6kernelv)
        /*0008*/ 	.word	0x00000018


	//----- nvinfo : EIATTR_FRAME_SIZE
	.align		4
.L_5:
        /*000c*/ 	.byte	0x04, 0x11
        /*000e*/ 	.short	(.L_7 - .L_6)
	.align		4
.L_6:
        /*0010*/ 	.word	index@(_Z6kernelv)
        /*0014*/ 	.word	0x00000008


	//----- nvinfo : EIATTR_MIN_STACK_SIZE
	.align		4
.L_7:
        /*0018*/ 	.byte	0x04, 0x12
        /*001a*/ 	.short	(.L_9 - .L_8)
	.align		4
.L_8:
        /*001c*/ 	.word	index@(_Z6kernelv)
        /*0020*/ 	.word	0x00000008
.L_9:


//--------------------- .nv.compat                --------------------------
	.section	.nv.compat,"",@"SHT_CUDA_COMPAT_INFO"
	.align	4
        /*0000*/ 	.byte	0x02, 0x09, 0x00, 0x00, 0x02, 0x02, 0x01, 0x00, 0x02, 0x05, 0x05, 0x00, 0x03, 0x07, 0x01, 0x01
        /*0010*/ 	.byte	0x02, 0x03, 0x00, 0x00, 0x02, 0x06, 0x01, 0x00, 0x04, 0x0b, 0x08, 0x00, 0x09, 0x00, 0x00, 0x00
        /*0020*/ 	.byte	0x00, 0x00, 0x00, 0x00


//--------------------- .nv.info._Z6kernelv       --------------------------
	.section	.nv.info._Z6kernelv,"",@"SHT_CUDA_INFO"
	.sectionflags	@""
	.align	4


	//----- nvinfo : EIATTR_CUDA_API_VERSION
	.align		4
        /*0000*/ 	.byte	0x04, 0x37
        /*0002*/ 	.short	(.L_11 - .L_10)
.L_10:
        /*0004*/ 	.word	0x00000082


	//----- nvinfo : EIATTR_SPARSE_MMA_MASK
	.align		4
.L_11:
        /*0008*/ 	.byte	0x03, 0x50
        /*000a*/ 	.short	0x0000


	//----- nvinfo : EIATTR_MAXREG_COUNT
	.align		4
        /*000c*/ 	.byte	0x03, 0x1b
        /*000e*/ 	.short	0x00ff


	//----- nvinfo : EIATTR_EXTERNS
	.align		4
        /*0010*/ 	.byte	0x04, 0x0f
        /*0012*/ 	.short	(.L_13 - .L_12)


	//   ....[0]....
	.align		4
.L_12:
        /*0014*/ 	.word	index@(vprintf)


	//----- nvinfo : EIATTR_MERCURY_ISA_VERSION
	.align		4
.L_13:
        /*0018*/ 	.byte	0x03, 0x5f
        /*001a*/ 	.short	0x0101


	//----- nvinfo : EIATTR_VRC_CTA_INIT_COUNT
	.align		4
        /*001c*/ 	.byte	0x02, 0x4a
	.zero		1
	.zero		1


	//----- nvinfo : EIATTR_SYSCALL_OFFSETS
	.align		4
        /*0020*/ 	.byte	0x04, 0x46
        /*0022*/ 	.short	(.L_15 - .L_14)


	//   ....[0]....
.L_14:
        /*0024*/ 	.word	0x00000170


	//   ....[1]....
        /*0028*/ 	.word	0x00000200


	//   ....[2]....
        /*002c*/ 	.word	0x00000290


	//   ....[3]....
        /*0030*/ 	.word	0x00000320


	//----- nvinfo : EIATTR_EXIT_INSTR_OFFSETS
	.align		4
.L_15:
        /*0034*/ 	.byte	0x04, 0x1c
        /*0036*/ 	.short	(.L_17 - .L_16)


	//   ....[0]....
.L_16:
        /*0038*/ 	.word	0x000000b0


	//   ....[1]....
        /*003c*/ 	.word	0x00000360


	//----- nvinfo : EIATTR_CRS_STACK_SIZE
	.align		4
.L_17:
        /*0040*/ 	.byte	0x04, 0x1e
        /*0042*/ 	.short	(.L_19 - .L_18)
.L_18:
        /*0044*/ 	.word	0x00000000


	//----- nvinfo : EIATTR_SW_WAR
	.align		4
.L_19:
        /*0048*/ 	.byte	0x04, 0x36
        /*004a*/ 	.short	(.L_21 - .L_20)
.L_20:
        /*004c*/ 	.word	0x00000008
.L_21:


//--------------------- .nv.callgraph             --------------------------
	.section	.nv.callgraph,"",@"SHT_CUDA_CALLGRAPH"
	.align	4
	.sectionentsize	8
	.align		4
        /*0000*/ 	.word	0x00000000
	.align		4
        /*0004*/ 	.word	0xffffffff
	.align		4
        /*0008*/ 	.word	index@(_Z6kernelv)
	.align		4
        /*000c*/ 	.word	index@(vprintf)
	.align		4
        /*0010*/ 	.word	0x00000000
	.align		4
        /*0014*/ 	.word	0xfffffffe
	.align		4
        /*0018*/ 	.word	0x00000000
	.align		4
        /*001c*/ 	.word	0xfffffffd
	.align		4
        /*0020*/ 	.word	0x00000000
	.align		4
        /*0024*/ 	.word	0xfffffffc


//--------------------- .nv.constant4             --------------------------
	.section	.nv.constant4,"a",@progbits
	.align	8
	.align		8
.nv.constant4:
        /*0000*/ 	.dword	vprintf
	.align		8
        /*0008*/ 	.dword	$str
	.align		8
        /*0010*/ 	.dword	$str$1
	.align		8
        /*0018*/ 	.dword	$str$2
	.align		8
        /*0020*/ 	.dword	$str$3


//--------------------- .text._Z6kernelv          --------------------------
	.section	.text._Z6kernelv,"ax",@progbits
	.align	128
        .global         _Z6kernelv
        .type           _Z6kernelv,@function
        .size           _Z6kernelv,(.L_x_6 - _Z6kernelv)
        .other          _Z6kernelv,@"STO_CUDA_ENTRY STV_DEFAULT"
_Z6kernelv:
.text._Z6kernelv:
[----:B------:R-:W0:Y:S01]  /*0000*/  LDC R1, c[0x0][0x37c] ;  /* 0x0000df00ff017b82 */ /* 0x000e220000000800 */
[----:B------:R-:W1:Y:S01]  /*0010*/  S2R R2, SR_TID.X ;  /* 0x0000000000027919 */ /* 0x000e620000002100 */
[----:B------:R-:W2:Y:S01]  /*0020*/  LDCU UR5, c[0x0][0x2fc] ;  /* 0x00005f80ff0577ac */ /* 0x000ea20008000800 */
[----:B0-----:R-:W-:Y:S01]  /*0030*/  VIADD R1, R1, 0xfffffff8 ;  /* 0xfffffff801017836 */ /* 0x001fe20000000000 */
[----:B------:R-:W1:Y:S01]  /*0040*/  S2R R3, SR_CTAID.X ;  /* 0x0000000000037919 */ /* 0x000e620000002500 */
[----:B------:R-:W1:Y:S01]  /*0050*/  LDCU UR36, c[0x0][0x360] ;  /* 0x00006c00ff2477ac */ /* 0x000e620008000800 */
[----:B------:R-:W0:Y:S02]  /*0060*/  LDCU UR4, c[0x0][0x2f8] ;  /* 0x00005f00ff0477ac */ /* 0x000e240008000800 */
[----:B0-----:R-:W-:-:S05]  /*0070*/  IADD3 R17, P1, PT, R1, UR4, RZ ;  /* 0x0000000401117c10 */ /* 0x001fca000ff3e0ff */
[----:B--2---:R-:W-:Y:S02]  /*0080*/  IMAD.X R16, RZ, RZ, UR5, P1 ;  /* 0x00000005ff107e24 */ /* 0x004fe400088e06ff */
[----:B-1----:R-:W-:-:S05]  /*0090*/  IMAD R2, R3, UR36, R2 ;  /* 0x0000002403027c24 */ /* 0x002fca000f8e0202 */
[----:B------:R-:W-:-:S13]  /*00a0*/  ISETP.GT.AND P0, PT, R2, 0x13, PT ;  /* 0x000000130200780c */ /* 0x000fda0003f04270 */
[----:B------:R-:W-:Y:S05]  /*00b0*/  @P0 EXIT ;  /* 0x000000000000094d */ /* 0x000fea0003800000 */
[----:B------:R-:W0:Y:S02]  /*00c0*/  LDCU UR4, c[0x0][0x370] ;  /* 0x00006e00ff0477ac */ /* 0x000e240008000800 */
[----:B0-----:R-:W-:-:S12]  /*00d0*/  UIMAD UR36, UR36, UR4, URZ ;  /* 0x00000004242472a4 */ /* 0x001fd8000f8e02ff */
.L_x_4:
[----:B------:R-:W-:Y:S01]  /*00e0*/  MOV R18, 0x0 ;  /* 0x0000000000127802 */ /* 0x000fe20000000f00 */
[----:B------:R0:W-:Y:S01]  /*00f0*/  STL [R1], R2 ;  /* 0x0000000201007387 */ /* 0x0001e20000100800 */
[----:B------:R-:W1:Y:S01]  /*0100*/  LDCU.64 UR4, c[0x4][0x8] ;  /* 0x01000100ff0477ac */ /* 0x000e620008000a00 */
[----:B------:R-:W-:Y:S01]  /*0110*/  IMAD.MOV.U32 R6, RZ, RZ, R17 ;  /* 0x000000ffff067224 */ /* 0x000fe200078e0011 */
[----:B------:R0:W2:Y:S01]  /*0120*/  LDC.64 R8, c[0x4][R18] ;  /* 0x0100000012087b82 */ /* 0x0000a20000000a00 */
[----:B------:R-:W-:Y:S02]  /*0130*/  MOV R7, R16 ;  /* 0x0000001000077202 */ /* 0x000fe40000000f00 */
[----:B-1----:R-:W-:Y:S01]  /*0140*/  MOV R4, UR4 ;  /* 0x0000000400047c02 */ /* 0x002fe20008000f00 */
[----:B0-----:R-:W-:-:S07]  /*0150*/  IMAD.U32 R5, RZ, RZ, UR5 ;  /* 0x00000005ff057e24 */ /* 0x001fce000f8e00ff */
[----:B------:R-:W-:-:S07]  /*0160*/  LEPC R20, `(.L_x_0) ;  /* 0x000000001014794e */ /* 0x000fce0000000000 */
[----:B--2---:R-:W-:Y:S05]  /*0170*/  CALL.ABS.NOINC R8 ;  /* 0x0000000008007343 */ /* 0x004fea0003c00000 */
.L_x_0:
[----:B------:R0:W-:Y:S01]  /*0180*/  STL [R1], R2 ;  /* 0x0000000201007387 */ /* 0x0001e20000100800 */
[----:B------:R0:W1:Y:S01]  /*0190*/  LDC.64 R8, c[0x4][R18] ;  /* 0x0100000012087b82 */ /* 0x0000620000000a00 */
[----:B------:R-:W2:Y:S01]  /*01a0*/  LDCU.64 UR4, c[0x4][0x10] ;  /* 0x01000200ff0477ac */ /* 0x000ea20008000a00 */
[----:B------:R-:W-:Y:S01]  /*01b0*/  MOV R6, R17 ;  /* 0x0000001100067202 */ /* 0x000fe20000000f00 */
[----:B------:R-:W-:Y:S02]  /*01c0*/  IMAD.MOV.U32 R7, RZ, RZ, R16 ;  /* 0x000000ffff077224 */ /* 0x000fe400078e0010 */
[----:B--2---:R-:W-:Y:S02]  /*01d0*/  IMAD.U32 R4, RZ, RZ, UR4 ;  /* 0x00000004ff047e24 */ /* 0x004fe4000f8e00ff */
[----:B0-----:R-:W-:-:S07]  /*01e0*/  IMAD.U32 R5, RZ, RZ, UR5 ;  /* 0x00000005ff057e24 */ /* 0x001fce000f8e00ff */
[----:B------:R-:W-:-:S07]  /*01f0*/  LEPC R20, `(.L_x_1) ;  /* 0x000000001014794e */ /* 0x000fce0000000000 */
[----:B-1----:R-:W-:Y:S05]  /*0200*/  CALL.ABS.NOINC R8 ;  /* 0x0000000008007343 */ /* 0x002fea0003c00000 */
.L_x_1:
[----:B------:R0:W-:Y:S01]  /*0210*/  STL [R1], R2 ;  /* 0x0000000201007387 */ /* 0x0001e20000100800 */
[----:B------:R0:W1:Y:S01]  /*0220*/  LDC.64 R8, c[0x4][R18] ;  /* 0x0100000012087b82 */ /* 0x0000620000000a00 */
[----:B------:R-:W2:Y:S01]  /*0230*/  LDCU.64 UR4, c[0x4][0x18] ;  /* 0x01000300ff0477ac */ /* 0x000ea20008000a00 */
[----:B------:R-:W-:Y:S02]  /*0240*/  IMAD.MOV.U32 R6, RZ, RZ, R17 ;  /* 0x000000ffff067224 */ /* 0x000fe400078e0011 */
[----:B------:R-:W-:Y:S02]  /*0250*/  IMAD.MOV.U32 R7, RZ, RZ, R16 ;  /* 0x000000ffff077224 */ /* 0x000fe400078e0010 */
[----:B--2---:R-:W-:Y:S01]  /*0260*/  IMAD.U32 R4, RZ, RZ, UR4 ;  /* 0x00000004ff047e24 */ /* 0x004fe2000f8e00ff */
[----:B0-----:R-:W-:-:S07]  /*0270*/  MOV R5, UR5 ;  /* 0x0000000500057c02 */ /* 0x001fce0008000f00 */
[----:B------:R-:W-:-:S07]  /*0280*/  LEPC R20, `(.L_x_2) ;  /* 0x000000001014794e */ /* 0x000fce0000000000 */
[----:B-1----:R-:W-:Y:S05]  /*0290*/  CALL.ABS.NOINC R8 ;  /* 0x0000000008007343 */ /* 0x002fea0003c00000 */
.L_x_2:
[----:B------:R0:W-:Y:S01]  /*02a0*/  STL [R1], R2 ;  /* 0x0000000201007387 */ /* 0x0001e20000100800 */
[----:B------:R-:W1:Y:S01]  /*02b0*/  LDC.64 R18, c[0x4][R18] ;  /* 0x0100000012127b82 */ /* 0x000e620000000a00 */
[----:B------:R-:W2:Y:S01]  /*02c0*/  LDCU.64 UR4, c[0x4][0x20] ;  /* 0x01000400ff0477ac */ /* 0x000ea20008000a00 */
[----:B------:R-:W-:Y:S01]  /*02d0*/  MOV R6, R17 ;  /* 0x0000001100067202 */ /* 0x000fe20000000f00 */
[----:B------:R-:W-:Y:S01]  /*02e0*/  IMAD.MOV.U32 R7, RZ, RZ, R16 ;  /* 0x000000ffff077224 */ /* 0x000fe200078e0010 */
[----:B--2---:R-:W-:Y:S01]  /*02f0*/  MOV R4, UR4 ;  /* 0x0000000400047c02 */ /* 0x004fe20008000f00 */
[----:B0-----:R-:W-:-:S07]  /*0300*/  IMAD.U32 R5, RZ, RZ, UR5 ;  /* 0x00000005ff057e24 */ /* 0x001fce000f8e00ff */
[----:B------:R-:W-:-:S07]  /*0310*/  LEPC R20, `(.L_x_3) ;  /* 0x000000001014794e */ /* 0x000fce0000000000 */
[----:B-1----:R-:W-:Y:S05]  /*0320*/  CALL.ABS.NOINC R18 ;  /* 0x0000000012007343 */ /* 0x002fea0003c00000 */
.L_x_3:
[----:B------:R-:W-:-:S04]  /*0330*/  IADD3 R2, PT, PT, R2, UR36, RZ ;  /* 0x0000002402027c10 */ /* 0x000fc8000fffe0ff */
[----:B------:R-:W-:-:S13]  /*0340*/  ISETP.GE.AND P0, PT, R2, 0x14, PT ;  /* 0x000000140200780c */ /* 0x000fda0003f06270 */
[----:B------:R-:W-:Y:S05]  /*0350*/  @!P0 BRA `(.L_x_4) ;  /* 0xfffffffc00608947 */ /* 0x000fea000383ffff */
[----:B------:R-:W-:Y:S05]  /*0360*/  EXIT ;  /* 0x000000000000794d */ /* 0x000fea0003800000 */
.L_x_5:
[----:B------:R-:W-:-:S00]  /*0370*/  BRA `(.L_x_5) ;  /* 0xfffffffc00fc7947 */ /* 0x000fc0000383ffff */
[----:B------:R-:W-:-:S00]  /*0380*/  NOP ;  /* 0x0000000000007918 */ /* 0x000fc00000000000 */
[----:B------:R-:W-:-:S00]  /*0390*/  NOP ;  /* 0x0000000000007918 */ /* 0x000fc00000000000 */
[----:B------:R-:W-:-:S00]  /*03a0*/  NOP ;  /* 0x0000000000007918 */ /* 0x000fc00000000000 */
[----:B------:R-:W-:-:S00]  /*03b0*/  NOP ;  /* 0x0000000000007918 */ /* 0x000fc00000000000 */
[----:B------:R-:W-:-:S00]  /*03c0*/  NOP ;  /* 0x0000000000007918 */ /* 0x000fc00000000000 */
[----:B------:R-:W-:-:S00]  /*03d0*/  NOP ;  /* 0x0000000000007918 */ /* 0x000fc00000000000 */
[----:B------:R-:W-:-:S00]  /*03e0*/  NOP ;  /* 0x0000000000007918 */ /* 0x000fc00000000000 */
[----:B------:R-:W-:-:S00]  /*03f0*/  NOP ;  /* 0x0000000000007918 */ /* 0x000fc00000000000 */
.L_x_6:


//--------------------- .nv.global.init           --------------------------
	.section	.nv.global.init,"aw",@progbits
.nv.global.init:
	.type		$str,@object
	.size		$str,($str$1 - $str)
$str:
        /*0000*/ 	.byte	0x0a, 0x20, 0x5b, 0x20, 0x25, 0x64, 0x20, 0x5d, 0x20, 0x44, 0x65, 0x63, 0x6c, 0x61, 0x72, 0x65
        /*0010*/ 	.byte	0x64, 0x20, 0x61, 0x2e, 0x00
	.type		$str$1,@object
	.size		$str$1,($str$2 - $str$1)
$str$1:
        /*0015*/ 	.byte	0x0a, 0x20, 0x5b, 0x20, 0x25, 0x64, 0x20, 0x5d, 0x20, 0x44, 0x65, 0x63, 0x6c, 0x61, 0x72, 0x65
        /*0025*/ 	.byte	0x64, 0x20, 0x62, 0x2e, 0x00
	.type		$str$2,@object
	.size		$str$2,($str$3 - $str$2)
$str$2:
        /*002a*/ 	.byte	0x0a, 0x20, 0x5b, 0x20, 0x25, 0x64, 0x20, 0x5d, 0x20, 0x49, 0x6e, 0x69, 0x74, 0x69, 0x61, 0x6c
        /*003a*/ 	.byte	0x69, 0x7a, 0x65, 0x64, 0x20, 0x61, 0x2e, 0x00
	.type		$str$3,@object
	.size		$str$3,(.L_3 - $str$3)
$str$3:
        /*0042*/ 	.byte	0x0a, 0x20, 0x5b, 0x20, 0x25, 0x64, 0x20, 0x5d, 0x20, 0x49, 0x6e, 0x69, 0x74, 0x69, 0x61, 0x6c
        /*0052*/ 	.byte	0x69, 0x7a, 0x65, 0x64, 0x20, 0x62, 0x2e, 0x00
.L_3:


//--------------------- .nv.shared.reserved.0     --------------------------
	.section	.nv.shared.reserved.0,"aw",@nobits
	.weak		__nv_reservedSMEM_offset_0_alias
	.size		__nv_reservedSMEM_offset_0_alias, 0, 64
	.other		__nv_reservedSMEM_offset_0_alias,@"STO_CUDA_RESERVED_SHARED STV_DEFAULT"
__nv_reservedSMEM_offset_0_alias:
	.zero		0
	.zero		64


//--------------------- .nv.constant0._Z6kernelv  --------------------------
	.section	.nv.constant0._Z6kernelv,"a",@progbits
	.sectionflags	@""
	.align	4
.nv.constant0._Z6kernelv:
	.zero		896


//--------------------- SYMBOLS --------------------------

	.type		.nv.reservedSmem.offset0,@object
	.size		.nv.reservedSmem.offset0,0x4
	.type		vprintf,@function
